	.headerflags	@"EF_CUDA_TEXMODE_UNIFIED EF_CUDA_64BIT_ADDRESS EF_CUDA_ACCELERATORS EF_CUDA_SM90 EF_CUDA_VIRTUAL_SM(EF_CUDA_SM90)"
	.elftype	@"ET_EXEC"


//--------------------- .nv.info                  --------------------------
	.section	.nv.info,"",@"SHT_CUDA_INFO"
	.align	4


	//----- nvinfo : EIATTR_REGCOUNT
	.align		4
        /*0000*/ 	.byte	0x04, 0x2f
        /*0002*/ 	.short	(.L_3 - .L_2)
	.align		4
.L_2:
        /*0004*/ 	.word	index@(triton_poi_fused__native_batch_norm_legit_no_training_hardtanh_73)
        /*0008*/ 	.word	0x0000001c


	//----- nvinfo : EIATTR_MIN_STACK_SIZE
	.align		4
.L_3:
        /*000c*/ 	.byte	0x04, 0x12
        /*000e*/ 	.short	(.L_5 - .L_4)
	.align		4
.L_4:
        /*0010*/ 	.word	index@(triton_poi_fused__native_batch_norm_legit_no_training_hardtanh_73)
        /*0014*/ 	.word	0x00000000


	//----- nvinfo : EIATTR_FRAME_SIZE
	.align		4
.L_5:
        /*0018*/ 	.byte	0x04, 0x11
        /*001a*/ 	.short	(.L_7 - .L_6)
	.align		4
.L_6:
        /*001c*/ 	.word	index@(triton_poi_fused__native_batch_norm_legit_no_training_hardtanh_73)
        /*0020*/ 	.word	0x00000000


	//----- nvinfo : EIATTR_MIN_STACK_SIZE
	.align		4
.L_7:
        /*0024*/ 	.byte	0x04, 0x12
        /*0026*/ 	.short	(.L_9 - .L_8)
	.align		4
.L_8:
        /*0028*/ 	.word	index@(triton_poi_fused__native_batch_norm_legit_no_training_hardtanh_73)
        /*002c*/ 	.word	0x00000000
.L_9:


//--------------------- .nv.info.triton_poi_fused__native_batch_norm_legit_no_training_hardtanh_73 --------------------------
	.section	.nv.info.triton_poi_fused__native_batch_norm_legit_no_training_hardtanh_73,"",@"SHT_CUDA_INFO"
	.sectionflags	@""
	.align	4


	//----- nvinfo : EIATTR_CUDA_API_VERSION
	.align		4
        /*0000*/ 	.byte	0x04, 0x37
        /*0002*/ 	.short	(.L_11 - .L_10)
.L_10:
        /*0004*/ 	.word	0x0000007c


	//----- nvinfo : EIATTR_KPARAM_INFO
	.align		4
.L_11:
        /*0008*/ 	.byte	0x04, 0x17
        /*000a*/ 	.short	(.L_13 - .L_12)
.L_12:
        /*000c*/ 	.word	0x00000000
        /*0010*/ 	.short	0x0007
        /*0012*/ 	.short	0x0034
        /*0014*/ 	.byte	0x00, 0xf0, 0x11, 0x00


	//----- nvinfo : EIATTR_KPARAM_INFO
	.align		4
.L_13:
        /*0018*/ 	.byte	0x04, 0x17
        /*001a*/ 	.short	(.L_15 - .L_14)
.L_14:
        /*001c*/ 	.word	0x00000000
        /*0020*/ 	.short	0x0006
        /*0022*/ 	.short	0x0030
        /*0024*/ 	.byte	0x00, 0xf0, 0x11, 0x00


	//----- nvinfo : EIATTR_KPARAM_INFO
	.align		4
.L_15:
        /*0028*/ 	.byte	0x04, 0x17
        /*002a*/ 	.short	(.L_17 - .L_16)
.L_16:
        /*002c*/ 	.word	0x00000000
        /*0030*/ 	.short	0x0005
        /*0032*/ 	.short	0x0028
        /*0034*/ 	.byte	0x00, 0xf4, 0x21, 0x00


	//----- nvinfo : EIATTR_KPARAM_INFO
	.align		4
.L_17:
        /*0038*/ 	.byte	0x04, 0x17
        /*003a*/ 	.short	(.L_19 - .L_18)
.L_18:
        /*003c*/ 	.word	0x00000000
        /*0040*/ 	.short	0x0004
        /*0042*/ 	.short	0x0020
        /*0044*/ 	.byte	0x00, 0xf4, 0x21, 0x00


	//----- nvinfo : EIATTR_KPARAM_INFO
	.align		4
.L_19:
        /*0048*/ 	.byte	0x04, 0x17
        /*004a*/ 	.short	(.L_21 - .L_20)
.L_20:
        /*004c*/ 	.word	0x00000000
        /*0050*/ 	.short	0x0003
        /*0052*/ 	.short	0x0018
        /*0054*/ 	.byte	0x00, 0xf4, 0x21, 0x00


	//----- nvinfo : EIATTR_KPARAM_INFO
	.align		4
.L_21:
        /*0058*/ 	.byte	0x04, 0x17
        /*005a*/ 	.short	(.L_23 - .L_22)
.L_22:
        /*005c*/ 	.word	0x00000000
        /*0060*/ 	.short	0x0002
        /*0062*/ 	.short	0x0010
        /*0064*/ 	.byte	0x00, 0xf4, 0x21, 0x00


	//----- nvinfo : EIATTR_KPARAM_INFO
	.align		4
.L_23:
        /*0068*/ 	.byte	0x04, 0x17
        /*006a*/ 	.short	(.L_25 - .L_24)
.L_24:
        /*006c*/ 	.word	0x00000000
        /*0070*/ 	.short	0x0001
        /*0072*/ 	.short	0x0008
        /*0074*/ 	.byte	0x00, 0xf4, 0x21, 0x00


	//----- nvinfo : EIATTR_KPARAM_INFO
	.align		4
.L_25:
        /*0078*/ 	.byte	0x04, 0x17
        /*007a*/ 	.short	(.L_27 - .L_26)
.L_26:
        /*007c*/ 	.word	0x00000000
        /*0080*/ 	.short	0x0000
        /*0082*/ 	.short	0x0000
        /*0084*/ 	.byte	0x00, 0xf4, 0x21, 0x00


	//----- nvinfo : EIATTR_SPARSE_MMA_MASK
	.align		4
.L_27:
        /*0088*/ 	.byte	0x03, 0x50
        /*008a*/ 	.short	0x0000


	//----- nvinfo : EIATTR_MAXREG_COUNT
	.align		4
        /*008c*/ 	.byte	0x03, 0x1b
        /*008e*/ 	.short	0x00ff


	//----- nvinfo : EIATTR_EXIT_INSTR_OFFSETS
	.align		4
        /*0090*/ 	.byte	0x04, 0x1c
        /*0092*/ 	.short	(.L_29 - .L_28)


	//   ....[0]....
.L_28:
        /*0094*/ 	.word	0x000005d0


	//   ....[1]....
        /*0098*/ 	.word	0x000005f0


	//----- nvinfo : EIATTR_REQNTID
	.align		4
.L_29:
        /*009c*/ 	.byte	0x04, 0x10
        /*009e*/ 	.short	(.L_31 - .L_30)
.L_30:
        /*00a0*/ 	.word	0x00000080
        /*00a4*/ 	.word	0x00000001
        /*00a8*/ 	.word	0x00000001


	//----- nvinfo : EIATTR_CBANK_PARAM_SIZE
	.align		4
.L_31:
        /*00ac*/ 	.byte	0x03, 0x19
        /*00ae*/ 	.short	0x0038


	//----- nvinfo : EIATTR_PARAM_CBANK
	.align		4
        /*00b0*/ 	.byte	0x04, 0x0a
        /*00b2*/ 	.short	(.L_33 - .L_32)
	.align		4
.L_32:
        /*00b4*/ 	.word	index@(.nv.constant0.triton_poi_fused__native_batch_norm_legit_no_training_hardtanh_73)
        /*00b8*/ 	.short	0x0210
        /*00ba*/ 	.short	0x0038


	//----- nvinfo : EIATTR_SW_WAR
	.align		4
.L_33:
        /*00bc*/ 	.byte	0x04, 0x36
        /*00be*/ 	.short	(.L_35 - .L_34)
.L_34:
        /*00c0*/ 	.word	0x00000008
.L_35:


//--------------------- .nv.callgraph             --------------------------
	.section	.nv.callgraph,"",@"SHT_CUDA_CALLGRAPH"
	.align	4
	.sectionentsize	8
	.align		4
        /*0000*/ 	.word	0x00000000
	.align		4
        /*0004*/ 	.word	0xffffffff
	.align		4
        /*0008*/ 	.word	0x00000000
	.align		4
        /*000c*/ 	.word	0xfffffffe
	.align		4
        /*0010*/ 	.word	0x00000000
	.align		4
        /*0014*/ 	.word	0xfffffffd
	.align		4
        /*0018*/ 	.word	0x00000000
	.align		4
        /*001c*/ 	.word	0xfffffffc


//--------------------- .nv.constant4             --------------------------
	.section	.nv.constant4,"a",@progbits
	.align	8
	.align		8
.nv.constant4:
        /*0000*/ 	.dword	_$_str
	.align		8
        /*0008*/ 	.dword	_$_str_$_2


//--------------------- .text.triton_poi_fused__native_batch_norm_legit_no_training_hardtanh_73 --------------------------
	.section	.text.triton_poi_fused__native_batch_norm_legit_no_training_hardtanh_73,"ax",@progbits
	.align	128
        .global         triton_poi_fused__native_batch_norm_legit_no_training_hardtanh_73
        .type           triton_poi_fused__native_batch_norm_legit_no_training_hardtanh_73,@function
        .size           triton_poi_fused__native_batch_norm_legit_no_training_hardtanh_73,(.L_x_1 - triton_poi_fused__native_batch_norm_legit_no_training_hardtanh_73)
        .other          triton_poi_fused__native_batch_norm_legit_no_training_hardtanh_73,@"STO_CUDA_ENTRY STV_DEFAULT"
triton_poi_fused__native_batch_norm_legit_no_training_hardtanh_73:
.text.triton_poi_fused__native_batch_norm_legit_no_training_hardtanh_73:
[----:B------:R-:W0:Y:S01]  /*0000*/  LDC R1, c[0x0][0x28] ;  /* 0x00000a00ff017b82 */ /* 0x000e220000000800 */
[----:B------:R-:W1:Y:S07]  /*0010*/  S2R R19, SR_TID.X ;  /* 0x0000000000137919 */ /* 0x000e6e0000002100 */
[----:B------:R-:W2:Y:S01]  /*0020*/  LDC.64 R6, c[0x0][0x220] ;  /* 0x00008800ff067b82 */ /* 0x000ea20000000a00 */
[----:B------:R-:W-:Y:S01]  /*0030*/  CS2R R20, SRZ ;  /* 0x0000000000147805 */ /* 0x000fe2000001ff00 */
[----:B------:R-:W-:Y:S01]  /*0040*/  ULDC.64 UR4, c[0x0][0x208] ;  /* 0x0000820000047ab9 */ /* 0x000fe20000000a00 */
[----:B------:R-:W3:Y:S01]  /*0050*/  S2R R0, SR_CTAID.Y ;  /* 0x0000000000007919 */ /* 0x000ee20000002600 */
[----:B------:R-:W4:Y:S04]  /*0060*/  S2R R16, SR_CTAID.X ;  /* 0x0000000000107919 */ /* 0x000f280000002500 */
[----:B------:R-:W5:Y:S08]  /*0070*/  LDC.64 R12, c[0x0][0x210] ;  /* 0x00008400ff0c7b82 */ /* 0x000f700000000a00 */
[----:B------:R-:W5:Y:S08]  /*0080*/  LDC.64 R14, c[0x0][0x218] ;  /* 0x00008600ff0e7b82 */ /* 0x000f700000000a00 */
[----:B------:R-:W5:Y:S01]  /*0090*/  LDC.64 R4, c[0x0][0x230] ;  /* 0x00008c00ff047b82 */ /* 0x000f620000000a00 */
[----:B-1----:R-:W-:-:S05]  /*00a0*/  LOP3.LUT R19, R19, 0x7f, RZ, 0xc0, !PT ;  /* 0x0000007f13137812 */ /* 0x002fca00078ec0ff */
[----:B---3--:R-:W-:-:S04]  /*00b0*/  IMAD R19, R0, 0x80, R19 ;  /* 0x0000008000137824 */ /* 0x008fc800078e0213 */
[C---:B------:R-:W-:Y:S01]  /*00c0*/  IMAD.HI R0, R19.reuse, 0x1b4e81b5, RZ ;  /* 0x1b4e81b513007827 */ /* 0x040fe200078e02ff */
[----:B------:R-:W-:-:S04]  /*00d0*/  ISETP.GE.AND P1, PT, R19, 0x12c, PT ;  /* 0x0000012c1300780c */ /* 0x000fc80003f26270 */
[----:B------:R-:W-:-:S04]  /*00e0*/  SHF.R.U32.HI R3, RZ, 0x1f, R0 ;  /* 0x0000001fff037819 */ /* 0x000fc80000011600 */
[----:B------:R-:W-:Y:S02]  /*00f0*/  LEA.HI.SX32 R8, R0, R3, 0x1d ;  /* 0x0000000300087211 */ /* 0x000fe400078feaff */
[----:B------:R-:W1:Y:S03]  /*0100*/  LDC.64 R2, c[0x0][0x228] ;  /* 0x00008a00ff027b82 */ /* 0x000e660000000a00 */
[----:B------:R-:W-:-:S04]  /*0110*/  IMAD R23, R8, -0x4b, R19 ;  /* 0xffffffb508177824 */ /* 0x000fc800078e0213 */
[----:B--2---:R-:W-:-:S05]  /*0120*/  IMAD.WIDE R6, R23, 0x4, R6 ;  /* 0x0000000417067825 */ /* 0x004fca00078e0206 */
[----:B------:R2:W3:Y:S01]  /*0130*/  @!P1 LDG.E.EL R20, desc[UR4][R6.64] ;  /* 0x0000000406149981 */ /* 0x0004e2000c2e1900 */
[C---:B----4-:R-:W-:Y:S02]  /*0140*/  IMAD R9, R16.reuse, 0x12c, R23 ;  /* 0x0000012c10097824 */ /* 0x050fe400078e0217 */
[----:B------:R-:W-:Y:S02]  /*0150*/  IMAD.SHL.U32 R0, R16, 0x4, RZ ;  /* 0x0000000410007824 */ /* 0x000fe400078e00ff */
[----:B------:R-:W-:Y:S02]  /*0160*/  IMAD R25, R8, 0x12c, R9 ;  /* 0x0000012c08197824 */ /* 0x000fe400078e0209 */
[----:B------:R-:W-:Y:S01]  /*0170*/  IMAD.MOV.U32 R18, RZ, RZ, RZ ;  /* 0x000000ffff127224 */ /* 0x000fe200078e00ff */
[----:B------:R-:W-:Y:S01]  /*0180*/  ISETP.LT.AND P0, PT, R0, 0x4, !P1 ;  /* 0x000000040000780c */ /* 0x000fe20004f01270 */
[----:B------:R-:W-:Y:S01]  /*0190*/  HFMA2.MMA R0, -RZ, RZ, 0, 0 ;  /* 0x00000000ff007435 */ /* 0x000fe200000001ff */
[----:B------:R-:W-:Y:S01]  /*01a0*/  IADD3 R11, R25, 0xe1, RZ ;  /* 0x000000e1190b7810 */ /* 0x000fe20007ffe0ff */
[----:B------:R-:W-:Y:S01]  /*01b0*/  VIADD R9, R25, 0x96 ;  /* 0x0000009619097836 */ /* 0x000fe20000000000 */
[----:B--2---:R-:W-:Y:S01]  /*01c0*/  IADD3 R7, R25, 0x4b, RZ ;  /* 0x0000004b19077810 */ /* 0x004fe20007ffe0ff */
[----:B0----5:R-:W-:-:S04]  /*01d0*/  IMAD.WIDE R14, R23, 0x4, R14 ;  /* 0x00000004170e7825 */ /* 0x021fc800078e020e */
[--C-:B------:R-:W-:Y:S01]  /*01e0*/  IMAD.WIDE R10, R11, 0x4, R12.reuse ;  /* 0x000000040b0a7825 */ /* 0x100fe200078e020c */
[----:B------:R-:W-:Y:S01]  /*01f0*/  MOV R22, RZ ;  /* 0x000000ff00167202 */ /* 0x000fe20000000f00 */
[----:B------:R-:W2:Y:S02]  /*0200*/  @!P1 LDG.E.EL R21, desc[UR4][R14.64] ;  /* 0x000000040e159981 */ /* 0x000ea4000c2e1900 */
[----:B------:R-:W-:Y:S02]  /*0210*/  IMAD.MOV.U32 R17, RZ, RZ, RZ ;  /* 0x000000ffff117224 */ /* 0x000fe400078e00ff */
[--C-:B------:R-:W-:Y:S01]  /*0220*/  IMAD.WIDE R6, R7, 0x4, R12.reuse ;  /* 0x0000000407067825 */ /* 0x100fe200078e020c */
[----:B------:R-:W2:Y:S03]  /*0230*/  @P0 LDG.E.EL R18, desc[UR4][R10.64] ;  /* 0x000000040a120981 */ /* 0x000ea6000c2e1900 */
[--C-:B------:R-:W-:Y:S01]  /*0240*/  IMAD.WIDE R8, R9, 0x4, R12.reuse ;  /* 0x0000000409087825 */ /* 0x100fe200078e020c */
[----:B------:R0:W4:Y:S03]  /*0250*/  @P0 LDG.E.EL R0, desc[UR4][R6.64] ;  /* 0x0000000406000981 */ /* 0x000126000c2e1900 */
[----:B------:R-:W-:Y:S01]  /*0260*/  IMAD.WIDE R12, R25, 0x4, R12 ;  /* 0x00000004190c7825 */ /* 0x000fe200078e020c */
[----:B------:R-:W5:Y:S03]  /*0270*/  @P0 LDG.E.EL R17, desc[UR4][R8.64] ;  /* 0x0000000408110981 */ /* 0x000f66000c2e1900 */
[C---:B------:R-:W-:Y:S01]  /*0280*/  IMAD.WIDE R24, R23.reuse, 0x4, R4 ;  /* 0x0000000417187825 */ /* 0x040fe200078e0204 */
[----:B------:R-:W-:Y:S01]  /*0290*/  CS2R R4, SRZ ;  /* 0x0000000000047805 */ /* 0x000fe2000001ff00 */
[----:B------:R-:W2:Y:S02]  /*02a0*/  @P0 LDG.E.EL R22, desc[UR4][R12.64] ;  /* 0x000000040c160981 */ /* 0x000ea4000c2e1900 */
[----:B-1----:R-:W-:-:S03]  /*02b0*/  IMAD.WIDE R2, R23, 0x4, R2 ;  /* 0x0000000417027825 */ /* 0x002fc600078e0202 */
[----:B------:R-:W2:Y:S04]  /*02c0*/  @!P1 LDG.E.EL R4, desc[UR4][R24.64] ;  /* 0x0000000418049981 */ /* 0x000ea8000c2e1900 */
[----:B------:R5:W4:Y:S01]  /*02d0*/  @!P1 LDG.E.EL R5, desc[UR4][R2.64] ;  /* 0x0000000402059981 */ /* 0x000b22000c2e1900 */
[----:B0-----:R-:W-:Y:S01]  /*02e0*/  IMAD.MOV.U32 R7, RZ, RZ, 0x3e800000 ;  /* 0x3e800000ff077424 */ /* 0x001fe200078e00ff */
[----:B------:R-:W-:Y:S01]  /*02f0*/  IADD3 R16, R19, R16, RZ ;  /* 0x0000001013107210 */ /* 0x000fe20007ffe0ff */
[----:B---3--:R-:W-:-:S04]  /*0300*/  FADD R20, R20, 9.9999997473787516356e-06 ;  /* 0x3727c5ac14147421 */ /* 0x008fc80000000000 */
[----:B------:R-:W0:Y:S02]  /*0310*/  MUFU.SQRT R6, R20 ;  /* 0x0000001400067308 */ /* 0x000e240000002000 */
[C---:B0-----:R-:W-:Y:S02]  /*0320*/  FSETP.GT.AND P1, PT, R6.reuse, 8.50705917302346158658e+37, PT ;  /* 0x7e8000000600780b */ /* 0x041fe40003f24000 */
[----:B------:R-:W-:-:S11]  /*0330*/  FSETP.GEU.AND P2, PT, R6, 1.175494350822287508e-38, PT ;  /* 0x008000000600780b */ /* 0x000fd60003f4e000 */
[----:B------:R-:W-:-:S04]  /*0340*/  @P1 FMUL R6, R6, 0.25 ;  /* 0x3e80000006061820 */ /* 0x000fc80000400000 */
[----:B------:R-:W-:-:S06]  /*0350*/  @!P2 FMUL R6, R6, 16777216 ;  /* 0x4b8000000606a820 */ /* 0x000fcc0000400000 */
[----:B------:R-:W0:Y:S01]  /*0360*/  MUFU.RCP R6, R6 ;  /* 0x0000000600067308 */ /* 0x000e220000001000 */
[----:B------:R-:W-:Y:S01]  /*0370*/  FSEL R7, R7, 1, P1 ;  /* 0x3f80000007077808 */ /* 0x000fe20000800000 */
[----:B--2---:R-:W-:-:S04]  /*0380*/  FADD R18, -R21, R18 ;  /* 0x0000001215127221 */ /* 0x004fc80000000100 */
[----:B------:R-:W-:Y:S01]  /*0390*/  @!P2 FMUL R7, R7, 16777216 ;  /* 0x4b8000000707a820 */ /* 0x000fe20000400000 */
[C---:B----4-:R-:W-:Y:S01]  /*03a0*/  FADD R0, -R21.reuse, R0 ;  /* 0x0000000015007221 */ /* 0x050fe20000000100 */
[C---:B-----5:R-:W-:Y:S01]  /*03b0*/  FADD R2, -R21.reuse, R17 ;  /* 0x0000001115027221 */ /* 0x060fe20000000100 */
[----:B------:R-:W-:Y:S01]  /*03c0*/  FADD R22, -R21, R22 ;  /* 0x0000001615167221 */ /* 0x000fe20000000100 */
[----:B0-----:R-:W-:-:S04]  /*03d0*/  FMUL R7, R6, R7 ;  /* 0x0000000706077220 */ /* 0x001fc80000400000 */
[C---:B------:R-:W-:Y:S01]  /*03e0*/  FMUL R3, R7.reuse, R18 ;  /* 0x0000001207037220 */ /* 0x040fe20000400000 */
[C---:B------:R-:W-:Y:S01]  /*03f0*/  FMUL R11, R7.reuse, R0 ;  /* 0x00000000070b7220 */ /* 0x040fe20000400000 */
[C---:B------:R-:W-:Y:S01]  /*0400*/  FMUL R9, R7.reuse, R2 ;  /* 0x0000000207097220 */ /* 0x040fe20000400000 */
[----:B------:R-:W-:Y:S01]  /*0410*/  FMUL R7, R7, R22 ;  /* 0x0000001607077220 */ /* 0x000fe20000400000 */
[-CC-:B------:R-:W-:Y:S01]  /*0420*/  FFMA R0, R3, R5.reuse, R4.reuse ;  /* 0x0000000503007223 */ /* 0x180fe20000000004 */
[-CC-:B------:R-:W-:Y:S01]  /*0430*/  FFMA R11, R11, R5.reuse, R4.reuse ;  /* 0x000000050b0b7223 */ /* 0x180fe20000000004 */
[-CC-:B------:R-:W-:Y:S01]  /*0440*/  FFMA R9, R9, R5.reuse, R4.reuse ;  /* 0x0000000509097223 */ /* 0x180fe20000000004 */
[----:B------:R-:W-:Y:S01]  /*0450*/  FFMA R4, R7, R5, R4 ;  /* 0x0000000507047223 */ /* 0x000fe20000000004 */
[----:B------:R-:W0:Y:S01]  /*0460*/  LDC.64 R2, c[0x0][0x238] ;  /* 0x00008e00ff027b82 */ /* 0x000e220000000a00 */
[----:B------:R-:W-:Y:S02]  /*0470*/  FSETP.GTU.AND P1, PT, R0, RZ, PT ;  /* 0x000000ff0000720b */ /* 0x000fe40003f2c000 */
[----:B------:R-:W-:-:S02]  /*0480*/  FSETP.GTU.AND P2, PT, R9, RZ, PT ;  /* 0x000000ff0900720b */ /* 0x000fc40003f4c000 */
[----:B------:R-:W-:Y:S02]  /*0490*/  FSEL R7, R0, RZ, P1 ;  /* 0x000000ff00077208 */ /* 0x000fe40000800000 */
[----:B------:R-:W-:Y:S02]  /*04a0*/  FSETP.GTU.AND P1, PT, R11, RZ, PT ;  /* 0x000000ff0b00720b */ /* 0x000fe40003f2c000 */
[----:B------:R-:W-:Y:S02]  /*04b0*/  FSETP.GTU.AND P3, PT, R4, RZ, PT ;  /* 0x000000ff0400720b */ /* 0x000fe40003f6c000 */
[----:B------:R-:W-:Y:S02]  /*04c0*/  FSETP.GEU.AND P5, PT, R7, 6, PT ;  /* 0x40c000000700780b */ /* 0x000fe40003fae000 */
[----:B------:R-:W-:Y:S02]  /*04d0*/  FSEL R6, R9, RZ, P2 ;  /* 0x000000ff09067208 */ /* 0x000fe40001000000 */
[----:B------:R-:W-:-:S02]  /*04e0*/  FSEL R5, R11, RZ, P1 ;  /* 0x000000ff0b057208 */ /* 0x000fc40000800000 */
[----:B------:R-:W-:Y:S02]  /*04f0*/  FSEL R4, R4, RZ, P3 ;  /* 0x000000ff04047208 */ /* 0x000fe40001800000 */
[----:B------:R-:W-:Y:S02]  /*0500*/  FSETP.GEU.AND P1, PT, R6, 6, PT ;  /* 0x40c000000600780b */ /* 0x000fe40003f2e000 */
[----:B------:R-:W-:Y:S02]  /*0510*/  FSETP.GEU.AND P3, PT, R5, 6, PT ;  /* 0x40c000000500780b */ /* 0x000fe40003f6e000 */
[----:B------:R-:W-:Y:S02]  /*0520*/  FSETP.GEU.AND P2, PT, R4, 6, PT ;  /* 0x40c000000400780b */ /* 0x000fe40003f4e000 */
[----:B------:R-:W-:Y:S02]  /*0530*/  FSETP.NAN.AND P6, PT, R7, R7, PT ;  /* 0x000000070700720b */ /* 0x000fe40003fc8000 */
[----:B------:R-:W-:-:S02]  /*0540*/  SHF.L.U32 R9, R16, 0x2, RZ ;  /* 0x0000000210097819 */ /* 0x000fc400000006ff */
[----:B------:R-:W-:Y:S02]  /*0550*/  @P5 SEL R7, R7, 0x40c00000, P6 ;  /* 0x40c0000007075807 */ /* 0x000fe40003000000 */
[----:B------:R-:W-:Y:S02]  /*0560*/  FSETP.NAN.AND P4, PT, R6, R6, PT ;  /* 0x000000060600720b */ /* 0x000fe40003f88000 */
[----:B------:R-:W-:Y:S02]  /*0570*/  FSETP.NAN.AND P6, PT, R5, R5, PT ;  /* 0x000000050500720b */ /* 0x000fe40003fc8000 */
[----:B------:R-:W-:Y:S01]  /*0580*/  FSETP.NAN.AND P5, PT, R4, R4, PT ;  /* 0x000000040400720b */ /* 0x000fe20003fa8000 */
[----:B0-----:R-:W-:Y:S01]  /*0590*/  IMAD.WIDE R2, R9, 0x4, R2 ;  /* 0x0000000409027825 */ /* 0x001fe200078e0202 */
[----:B------:R-:W-:Y:S02]  /*05a0*/  @P1 SEL R6, R6, 0x40c00000, P4 ;  /* 0x40c0000006061807 */ /* 0x000fe40002000000 */
[----:B------:R-:W-:-:S02]  /*05b0*/  @P3 SEL R5, R5, 0x40c00000, P6 ;  /* 0x40c0000005053807 */ /* 0x000fc40003000000 */
[----:B------:R-:W-:Y:S01]  /*05c0*/  @P2 SEL R4, R4, 0x40c00000, P5 ;  /* 0x40c0000004042807 */ /* 0x000fe20002800000 */
[----:B------:R-:W-:Y:S06]  /*05d0*/  @!P0 EXIT ;  /* 0x000000000000894d */ /* 0x000fec0003800000 */
[----:B------:R-:W-:Y:S01]  /*05e0*/  STG.E.128 desc[UR4][R2.64], R4 ;  /* 0x0000000402007986 */ /* 0x000fe2000c101d04 */
[----:B------:R-:W-:Y:S05]  /*05f0*/  EXIT ;  /* 0x000000000000794d */ /* 0x000fea0003800000 */
.L_x_0:
[----:B------:R-:W-:-:S00]  /*0600*/  BRA `(.L_x_0) ;  /* 0xfffffffc00fc7947 */ /* 0x000fc0000383ffff */
[----:B------:R-:W-:-:S00]  /*0610*/  NOP ;  /* 0x0000000000007918 */ /* 0x000fc00000000000 */
        /* <DEDUP_REMOVED lines=14> */
.L_x_1:


//--------------------- .nv.global.init           --------------------------
	.section	.nv.global.init,"aw",@progbits
.nv.global.init:
	.type		_$_str,@object
	.size		_$_str,(_$_str_$_2 - _$_str)
_$_str:
        /*0000*/ 	.byte	0x5f, 0x5f, 0x43, 0x55, 0x44, 0x41, 0x5f, 0x46, 0x54, 0x5a, 0x00
	.type		_$_str_$_2,@object
	.size		_$_str_$_2,(.L_1 - _$_str_$_2)
_$_str_$_2:
        /*000b*/ 	.byte	0x5f, 0x5f, 0x43, 0x55, 0x44, 0x41, 0x5f, 0x50, 0x52, 0x45, 0x43, 0x5f, 0x53, 0x51, 0x52, 0x54
        /*001b*/ 	.byte	0x00
.L_1:


//--------------------- .nv.constant0.triton_poi_fused__native_batch_norm_legit_no_training_hardtanh_73 --------------------------
	.section	.nv.constant0.triton_poi_fused__native_batch_norm_legit_no_training_hardtanh_73,"a",@progbits
	.sectionflags	@""
	.align	4
.nv.constant0.triton_poi_fused__native_batch_norm_legit_no_training_hardtanh_73:
	.zero		584
